	.headerflags	@"EF_CUDA_TEXMODE_UNIFIED EF_CUDA_64BIT_ADDRESS EF_CUDA_ACCELERATORS EF_CUDA_SM90 EF_CUDA_VIRTUAL_SM(EF_CUDA_SM90)"
	.elftype	@"ET_EXEC"


//--------------------- .nv.info                  --------------------------
	.section	.nv.info,"",@"SHT_CUDA_INFO"
	.align	4


	//----- nvinfo : EIATTR_REGCOUNT
	.align		4
        /*0000*/ 	.byte	0x04, 0x2f
        /*0002*/ 	.short	(.L_1 - .L_0)
	.align		4
.L_0:
        /*0004*/ 	.word	index@(triton_poi_fused_constant_pad_nd_relu_39)
        /*0008*/ 	.word	0x0000000f


	//----- nvinfo : EIATTR_MIN_STACK_SIZE
	.align		4
.L_1:
        /*000c*/ 	.byte	0x04, 0x12
        /*000e*/ 	.short	(.L_3 - .L_2)
	.align		4
.L_2:
        /*0010*/ 	.word	index@(triton_poi_fused_constant_pad_nd_relu_39)
        /*0014*/ 	.word	0x00000000


	//----- nvinfo : EIATTR_FRAME_SIZE
	.align		4
.L_3:
        /*0018*/ 	.byte	0x04, 0x11
        /*001a*/ 	.short	(.L_5 - .L_4)
	.align		4
.L_4:
        /*001c*/ 	.word	index@(triton_poi_fused_constant_pad_nd_relu_39)
        /*0020*/ 	.word	0x00000000


	//----- nvinfo : EIATTR_MIN_STACK_SIZE
	.align		4
.L_5:
        /*0024*/ 	.byte	0x04, 0x12
        /*0026*/ 	.short	(.L_7 - .L_6)
	.align		4
.L_6:
        /*0028*/ 	.word	index@(triton_poi_fused_constant_pad_nd_relu_39)
        /*002c*/ 	.word	0x00000000
.L_7:


//--------------------- .nv.info.triton_poi_fused_constant_pad_nd_relu_39 --------------------------
	.section	.nv.info.triton_poi_fused_constant_pad_nd_relu_39,"",@"SHT_CUDA_INFO"
	.sectionflags	@""
	.align	4


	//----- nvinfo : EIATTR_CUDA_API_VERSION
	.align		4
        /*0000*/ 	.byte	0x04, 0x37
        /*0002*/ 	.short	(.L_9 - .L_8)
.L_8:
        /*0004*/ 	.word	0x0000007c


	//----- nvinfo : EIATTR_KPARAM_INFO
	.align		4
.L_9:
        /*0008*/ 	.byte	0x04, 0x17
        /*000a*/ 	.short	(.L_11 - .L_10)
.L_10:
        /*000c*/ 	.word	0x00000000
        /*0010*/ 	.short	0x0002
        /*0012*/ 	.short	0x0010
        /*0014*/ 	.byte	0x00, 0xf0, 0x11, 0x00


	//----- nvinfo : EIATTR_KPARAM_INFO
	.align		4
.L_11:
        /*0018*/ 	.byte	0x04, 0x17
        /*001a*/ 	.short	(.L_13 - .L_12)
.L_12:
        /*001c*/ 	.word	0x00000000
        /*0020*/ 	.short	0x0001
        /*0022*/ 	.short	0x0008
        /*0024*/ 	.byte	0x00, 0xf4, 0x21, 0x00


	//----- nvinfo : EIATTR_KPARAM_INFO
	.align		4
.L_13:
        /*0028*/ 	.byte	0x04, 0x17
        /*002a*/ 	.short	(.L_15 - .L_14)
.L_14:
        /*002c*/ 	.word	0x00000000
        /*0030*/ 	.short	0x0000
        /*0032*/ 	.short	0x0000
        /*0034*/ 	.byte	0x00, 0xf4, 0x21, 0x00


	//----- nvinfo : EIATTR_SPARSE_MMA_MASK
	.align		4
.L_15:
        /*0038*/ 	.byte	0x03, 0x50
        /*003a*/ 	.short	0x0000


	//----- nvinfo : EIATTR_MAXREG_COUNT
	.align		4
        /*003c*/ 	.byte	0x03, 0x1b
        /*003e*/ 	.short	0x00ff


	//----- nvinfo : EIATTR_EXIT_INSTR_OFFSETS
	.align		4
        /*0040*/ 	.byte	0x04, 0x1c
        /*0042*/ 	.short	(.L_17 - .L_16)


	//   ....[0]....
.L_16:
        /*0044*/ 	.word	0x000003d0


	//   ....[1]....
        /*0048*/ 	.word	0x000003f0


	//----- nvinfo : EIATTR_REQNTID
	.align		4
.L_17:
        /*004c*/ 	.byte	0x04, 0x10
        /*004e*/ 	.short	(.L_19 - .L_18)
.L_18:
        /*0050*/ 	.word	0x00000100
        /*0054*/ 	.word	0x00000001
        /*0058*/ 	.word	0x00000001


	//----- nvinfo : EIATTR_CBANK_PARAM_SIZE
	.align		4
.L_19:
        /*005c*/ 	.byte	0x03, 0x19
        /*005e*/ 	.short	0x0014


	//----- nvinfo : EIATTR_PARAM_CBANK
	.align		4
        /*0060*/ 	.byte	0x04, 0x0a
        /*0062*/ 	.short	(.L_21 - .L_20)
	.align		4
.L_20:
        /*0064*/ 	.word	index@(.nv.constant0.triton_poi_fused_constant_pad_nd_relu_39)
        /*0068*/ 	.short	0x0210
        /*006a*/ 	.short	0x0014


	//----- nvinfo : EIATTR_SW_WAR
	.align		4
.L_21:
        /*006c*/ 	.byte	0x04, 0x36
        /*006e*/ 	.short	(.L_23 - .L_22)
.L_22:
        /*0070*/ 	.word	0x00000008
.L_23:


//--------------------- .nv.callgraph             --------------------------
	.section	.nv.callgraph,"",@"SHT_CUDA_CALLGRAPH"
	.align	4
	.sectionentsize	8
	.align		4
        /*0000*/ 	.word	0x00000000
	.align		4
        /*0004*/ 	.word	0xffffffff
	.align		4
        /*0008*/ 	.word	0x00000000
	.align		4
        /*000c*/ 	.word	0xfffffffe
	.align		4
        /*0010*/ 	.word	0x00000000
	.align		4
        /*0014*/ 	.word	0xfffffffd
	.align		4
        /*0018*/ 	.word	0x00000000
	.align		4
        /*001c*/ 	.word	0xfffffffc


//--------------------- .text.triton_poi_fused_constant_pad_nd_relu_39 --------------------------
	.section	.text.triton_poi_fused_constant_pad_nd_relu_39,"ax",@progbits
	.align	128
        .global         triton_poi_fused_constant_pad_nd_relu_39
        .type           triton_poi_fused_constant_pad_nd_relu_39,@function
        .size           triton_poi_fused_constant_pad_nd_relu_39,(.L_x_1 - triton_poi_fused_constant_pad_nd_relu_39)
        .other          triton_poi_fused_constant_pad_nd_relu_39,@"STO_CUDA_ENTRY STV_DEFAULT"
triton_poi_fused_constant_pad_nd_relu_39:
.text.triton_poi_fused_constant_pad_nd_relu_39:
[----:B------:R-:W0:Y:S02]  /*0000*/  LDC R1, c[0x0][0x28] ;  /* 0x00000a00ff017b82 */ /* 0x000e240000000800 */
[----:B------:R-:W1:Y:S01]  /*0010*/  S2R R0, SR_TID.X ;  /* 0x0000000000007919 */ /* 0x000e620000002100 */
[----:B------:R-:W-:Y:S01]  /*0020*/  ULDC.64 UR4, c[0x0][0x210] ;  /* 0x0000840000047ab9 */ /* 0x000fe20000000a00 */
[----:B------:R-:W2:Y:S01]  /*0030*/  S2R R3, SR_CTAID.X ;  /* 0x0000000000037919 */ /* 0x000ea20000002500 */
[----:B-1----:R-:W-:-:S05]  /*0040*/  IMAD.SHL.U32 R0, R0, 0x2, RZ ;  /* 0x0000000200007824 */ /* 0x002fca00078e00ff */
[----:B------:R-:W-:-:S05]  /*0050*/  LOP3.LUT R0, R0, 0x1fe, RZ, 0xc0, !PT ;  /* 0x000001fe00007812 */ /* 0x000fca00078ec0ff */
[----:B--2---:R-:W-:-:S04]  /*0060*/  IMAD R0, R3, 0x200, R0 ;  /* 0x0000020003007824 */ /* 0x004fc800078e0200 */
[----:B------:R-:W-:-:S04]  /*0070*/  IMAD.HI R2, R0, 0x38e38e39, RZ ;  /* 0x38e38e3900027827 */ /* 0x000fc800078e02ff */
[----:B------:R-:W-:Y:S01]  /*0080*/  IMAD.HI R5, R0, 0x1948b0fd, RZ ;  /* 0x1948b0fd00057827 */ /* 0x000fe200078e02ff */
[----:B------:R-:W-:-:S04]  /*0090*/  SHF.R.U32.HI R3, RZ, 0x1f, R2 ;  /* 0x0000001fff037819 */ /* 0x000fc80000011602 */
[----:B------:R-:W-:Y:S01]  /*00a0*/  LEA.HI.SX32 R3, R2, R3, 0x1e ;  /* 0x0000000302037211 */ /* 0x000fe200078ff2ff */
[----:B------:R-:W-:-:S04]  /*00b0*/  VIADD R2, R0, 0x1 ;  /* 0x0000000100027836 */ /* 0x000fc80000000000 */
[----:B------:R-:W-:-:S04]  /*00c0*/  IMAD.HI R4, R3, 0x38e38e39, RZ ;  /* 0x38e38e3903047827 */ /* 0x000fc800078e02ff */
[----:B------:R-:W-:Y:S01]  /*00d0*/  IMAD.HI R6, R2, 0x38e38e39, RZ ;  /* 0x38e38e3902067827 */ /* 0x000fe200078e02ff */
[----:B------:R-:W-:-:S04]  /*00e0*/  SHF.R.U32.HI R7, RZ, 0x1f, R4 ;  /* 0x0000001fff077819 */ /* 0x000fc80000011604 */
[----:B------:R-:W-:Y:S02]  /*00f0*/  SHF.R.U32.HI R9, RZ, 0x1f, R6 ;  /* 0x0000001fff097819 */ /* 0x000fe40000011606 */
[----:B------:R-:W-:Y:S01]  /*0100*/  LEA.HI.SX32 R8, R4, R7, 0x1e ;  /* 0x0000000704087211 */ /* 0x000fe200078ff2ff */
[----:B------:R-:W-:Y:S01]  /*0110*/  IMAD R4, R3, -0x12, R0 ;  /* 0xffffffee03047824 */ /* 0x000fe200078e0200 */
[----:B------:R-:W-:Y:S02]  /*0120*/  LEA.HI.SX32 R9, R6, R9, 0x1e ;  /* 0x0000000906097211 */ /* 0x000fe400078ff2ff */
[----:B------:R-:W-:Y:S01]  /*0130*/  SHF.R.U32.HI R6, RZ, 0x1f, R5 ;  /* 0x0000001fff067819 */ /* 0x000fe20000011605 */
[----:B------:R-:W-:Y:S02]  /*0140*/  IMAD R8, R8, -0x12, R3 ;  /* 0xffffffee08087824 */ /* 0x000fe400078e0203 */
[----:B------:R-:W-:Y:S01]  /*0150*/  IMAD R9, R9, -0x12, R2 ;  /* 0xffffffee09097824 */ /* 0x000fe200078e0202 */
[----:B------:R-:W-:Y:S01]  /*0160*/  LEA.HI R6, R5, R6, RZ, 0x1b ;  /* 0x0000000605067211 */ /* 0x000fe200078fd8ff */
[----:B------:R-:W-:-:S02]  /*0170*/  VIADD R3, R8, 0xffffffff ;  /* 0xffffffff08037836 */ /* 0x000fc40000000000 */
[----:B------:R-:W-:Y:S02]  /*0180*/  VIADD R10, R9, 0xffffffff ;  /* 0xffffffff090a7836 */ /* 0x000fe40000000000 */
[----:B------:R-:W-:Y:S02]  /*0190*/  VIADD R2, R4, 0xffffffff ;  /* 0xffffffff04027836 */ /* 0x000fe40000000000 */
[----:B------:R-:W-:Y:S01]  /*01a0*/  IMAD.SHL.U32 R5, R6, 0x100, RZ ;  /* 0x0000010006057824 */ /* 0x000fe200078e00ff */
[C---:B------:R-:W-:Y:S01]  /*01b0*/  LOP3.LUT R10, R3.reuse, R10, RZ, 0xfc, !PT ;  /* 0x0000000a030a7212 */ /* 0x040fe200078efcff */
[----:B------:R-:W-:Y:S01]  /*01c0*/  IMAD.SHL.U32 R8, R8, 0x10, RZ ;  /* 0x0000001008087824 */ /* 0x000fe200078e00ff */
[----:B------:R-:W-:Y:S02]  /*01d0*/  LOP3.LUT R2, R3, R2, RZ, 0xfc, !PT ;  /* 0x0000000203027212 */ /* 0x000fe400078efcff */
[--C-:B------:R-:W-:Y:S02]  /*01e0*/  SHF.R.S32.HI R3, RZ, 0x1f, R4.reuse ;  /* 0x0000001fff037819 */ /* 0x100fe40000011404 */
[----:B------:R-:W-:-:S02]  /*01f0*/  IADD3 R12, P4, P5, R8, R5, R4 ;  /* 0x00000005080c7210 */ /* 0x000fc40007d9e004 */
[----:B------:R-:W-:Y:S02]  /*0200*/  IADD3 R11, P2, P3, R8, R5, R9 ;  /* 0x00000005080b7210 */ /* 0x000fe40007b5e009 */
[----:B------:R-:W-:Y:S02]  /*0210*/  SHF.R.S32.HI R7, RZ, 0x1f, R5 ;  /* 0x0000001fff077819 */ /* 0x000fe40000011405 */
[----:B------:R-:W-:Y:S02]  /*0220*/  SHF.R.S32.HI R8, RZ, 0x1f, R8 ;  /* 0x0000001fff087819 */ /* 0x000fe40000011408 */
[----:B------:R-:W-:Y:S02]  /*0230*/  ISETP.GE.U32.AND P0, PT, R10, 0x10, PT ;  /* 0x000000100a00780c */ /* 0x000fe40003f06070 */
[----:B------:R-:W-:Y:S02]  /*0240*/  SHF.R.S32.HI R9, RZ, 0x1f, R9 ;  /* 0x0000001fff097819 */ /* 0x000fe40000011409 */
[----:B------:R-:W-:-:S02]  /*0250*/  IADD3.X R3, R8, R7, R3, P4, P5 ;  /* 0x0000000708037210 */ /* 0x000fc400027ea403 */
[----:B------:R-:W-:Y:S02]  /*0260*/  ISETP.GE.U32.AND P1, PT, R2, 0x10, PT ;  /* 0x000000100200780c */ /* 0x000fe40003f26070 */
[----:B------:R-:W-:Y:S02]  /*0270*/  ISETP.LT.AND P4, PT, R0, 0x28800, !P0 ;  /* 0x000288000000780c */ /* 0x000fe40004781270 */
[----:B------:R-:W-:Y:S02]  /*0280*/  IADD3.X R8, R8, R7, R9, P2, P3 ;  /* 0x0000000708087210 */ /* 0x000fe400017e6409 */
[----:B------:R-:W-:Y:S02]  /*0290*/  LEA R6, P3, R11, UR4, 0x2 ;  /* 0x000000040b067c11 */ /* 0x000fe4000f8610ff */
[----:B------:R-:W-:Y:S02]  /*02a0*/  ISETP.LT.AND P5, PT, R0, 0x28800, !P1 ;  /* 0x000288000000780c */ /* 0x000fe40004fa1270 */
[----:B------:R-:W-:-:S02]  /*02b0*/  LEA R4, P2, R12, UR4, 0x2 ;  /* 0x000000040c047c11 */ /* 0x000fc4000f8410ff */
[----:B------:R-:W-:Y:S02]  /*02c0*/  LEA.HI.X R7, R11, UR5, R8, 0x2, P3 ;  /* 0x000000050b077c11 */ /* 0x000fe400098f1408 */
[----:B------:R-:W-:Y:S02]  /*02d0*/  CS2R R8, SRZ ;  /* 0x0000000000087805 */ /* 0x000fe4000001ff00 */
[----:B------:R-:W-:Y:S01]  /*02e0*/  LEA.HI.X R5, R12, UR5, R3, 0x2, P2 ;  /* 0x000000050c057c11 */ /* 0x000fe200090f1403 */
[----:B------:R-:W-:Y:S01]  /*02f0*/  ULDC.64 UR4, c[0x0][0x208] ;  /* 0x0000820000047ab9 */ /* 0x000fe20000000a00 */
[----:B------:R-:W1:Y:S02]  /*0300*/  LDC.64 R2, c[0x0][0x218] ;  /* 0x00008600ff027b82 */ /* 0x000e640000000a00 */
[----:B------:R-:W2:Y:S04]  /*0310*/  @P4 LDG.E R9, desc[UR4][R6.64+-0x44] ;  /* 0xffffbc0406094981 */ /* 0x000ea8000c1e1900 */
[----:B------:R-:W3:Y:S01]  /*0320*/  @P5 LDG.E R8, desc[UR4][R4.64+-0x44] ;  /* 0xffffbc0404085981 */ /* 0x000ee2000c1e1900 */
[----:B-1----:R-:W-:Y:S01]  /*0330*/  IMAD.WIDE R2, R0, 0x4, R2 ;  /* 0x0000000400027825 */ /* 0x002fe200078e0202 */
[----:B--2---:R-:W-:-:S02]  /*0340*/  SEL R9, R9, RZ, P4 ;  /* 0x000000ff09097207 */ /* 0x004fc40002000000 */
[----:B------:R-:W-:Y:S02]  /*0350*/  ISETP.GE.AND P4, PT, R0, 0x28800, PT ;  /* 0x000288000000780c */ /* 0x000fe40003f86270 */
[----:B---3--:R-:W-:Y:S02]  /*0360*/  SEL R8, R8, RZ, P5 ;  /* 0x000000ff08087207 */ /* 0x008fe40002800000 */
[C---:B------:R-:W-:Y:S02]  /*0370*/  FSETP.GEU.AND P3, PT, R9.reuse, RZ, PT ;  /* 0x000000ff0900720b */ /* 0x040fe40003f6e000 */
[C---:B------:R-:W-:Y:S02]  /*0380*/  FSETP.GEU.AND P2, PT, R8.reuse, RZ, PT ;  /* 0x000000ff0800720b */ /* 0x040fe40003f4e000 */
[----:B------:R-:W-:Y:S02]  /*0390*/  FSEL R9, R9, RZ, P3 ;  /* 0x000000ff09097208 */ /* 0x000fe40001800000 */
[----:B------:R-:W-:-:S02]  /*03a0*/  FSEL R8, R8, RZ, P2 ;  /* 0x000000ff08087208 */ /* 0x000fc40001000000 */
[----:B------:R-:W-:Y:S02]  /*03b0*/  SEL R9, R9, RZ, !P0 ;  /* 0x000000ff09097207 */ /* 0x000fe40004000000 */
[----:B------:R-:W-:Y:S01]  /*03c0*/  SEL R8, R8, RZ, !P1 ;  /* 0x000000ff08087207 */ /* 0x000fe20004800000 */
[----:B------:R-:W-:Y:S06]  /*03d0*/  @P4 EXIT ;  /* 0x000000000000494d */ /* 0x000fec0003800000 */
[----:B------:R-:W-:Y:S01]  /*03e0*/  STG.E.64 desc[UR4][R2.64], R8 ;  /* 0x0000000802007986 */ /* 0x000fe2000c101b04 */
[----:B------:R-:W-:Y:S05]  /*03f0*/  EXIT ;  /* 0x000000000000794d */ /* 0x000fea0003800000 */
.L_x_0:
[----:B------:R-:W-:-:S00]  /*0400*/  BRA `(.L_x_0) ;  /* 0xfffffffc00fc7947 */ /* 0x000fc0000383ffff */
[----:B------:R-:W-:-:S00]  /*0410*/  NOP ;  /* 0x0000000000007918 */ /* 0x000fc00000000000 */
        /* <DEDUP_REMOVED lines=14> */
.L_x_1:


//--------------------- .nv.constant0.triton_poi_fused_constant_pad_nd_relu_39 --------------------------
	.section	.nv.constant0.triton_poi_fused_constant_pad_nd_relu_39,"a",@progbits
	.sectionflags	@""
	.align	4
.nv.constant0.triton_poi_fused_constant_pad_nd_relu_39:
	.zero		548
